	.headerflags	@"EF_CUDA_TEXMODE_UNIFIED EF_CUDA_64BIT_ADDRESS EF_CUDA_ACCELERATORS EF_CUDA_SM90 EF_CUDA_VIRTUAL_SM(EF_CUDA_SM90)"
	.elftype	@"ET_EXEC"


//--------------------- .nv.info                  --------------------------
	.section	.nv.info,"",@"SHT_CUDA_INFO"
	.align	4


	//----- nvinfo : EIATTR_REGCOUNT
	.align		4
        /*0000*/ 	.byte	0x04, 0x2f
        /*0002*/ 	.short	(.L_1 - .L_0)
	.align		4
.L_0:
        /*0004*/ 	.word	index@(triton_poi_fused_3)
        /*0008*/ 	.word	0x0000001e


	//----- nvinfo : EIATTR_MIN_STACK_SIZE
	.align		4
.L_1:
        /*000c*/ 	.byte	0x04, 0x12
        /*000e*/ 	.short	(.L_3 - .L_2)
	.align		4
.L_2:
        /*0010*/ 	.word	index@(triton_poi_fused_3)
        /*0014*/ 	.word	0x00000000


	//----- nvinfo : EIATTR_FRAME_SIZE
	.align		4
.L_3:
        /*0018*/ 	.byte	0x04, 0x11
        /*001a*/ 	.short	(.L_5 - .L_4)
	.align		4
.L_4:
        /*001c*/ 	.word	index@(triton_poi_fused_3)
        /*0020*/ 	.word	0x00000000


	//----- nvinfo : EIATTR_MIN_STACK_SIZE
	.align		4
.L_5:
        /*0024*/ 	.byte	0x04, 0x12
        /*0026*/ 	.short	(.L_7 - .L_6)
	.align		4
.L_6:
        /*0028*/ 	.word	index@(triton_poi_fused_3)
        /*002c*/ 	.word	0x00000000
.L_7:


//--------------------- .nv.info.triton_poi_fused_3 --------------------------
	.section	.nv.info.triton_poi_fused_3,"",@"SHT_CUDA_INFO"
	.sectionflags	@""
	.align	4


	//----- nvinfo : EIATTR_CUDA_API_VERSION
	.align		4
        /*0000*/ 	.byte	0x04, 0x37
        /*0002*/ 	.short	(.L_9 - .L_8)
.L_8:
        /*0004*/ 	.word	0x0000007c


	//----- nvinfo : EIATTR_KPARAM_INFO
	.align		4
.L_9:
        /*0008*/ 	.byte	0x04, 0x17
        /*000a*/ 	.short	(.L_11 - .L_10)
.L_10:
        /*000c*/ 	.word	0x00000000
        /*0010*/ 	.short	0x0003
        /*0012*/ 	.short	0x0014
        /*0014*/ 	.byte	0x00, 0xf0, 0x11, 0x00


	//----- nvinfo : EIATTR_KPARAM_INFO
	.align		4
.L_11:
        /*0018*/ 	.byte	0x04, 0x17
        /*001a*/ 	.short	(.L_13 - .L_12)
.L_12:
        /*001c*/ 	.word	0x00000000
        /*0020*/ 	.short	0x0002
        /*0022*/ 	.short	0x0010
        /*0024*/ 	.byte	0x00, 0xf0, 0x11, 0x00


	//----- nvinfo : EIATTR_KPARAM_INFO
	.align		4
.L_13:
        /*0028*/ 	.byte	0x04, 0x17
        /*002a*/ 	.short	(.L_15 - .L_14)
.L_14:
        /*002c*/ 	.word	0x00000000
        /*0030*/ 	.short	0x0001
        /*0032*/ 	.short	0x0008
        /*0034*/ 	.byte	0x00, 0xf4, 0x21, 0x00


	//----- nvinfo : EIATTR_KPARAM_INFO
	.align		4
.L_15:
        /*0038*/ 	.byte	0x04, 0x17
        /*003a*/ 	.short	(.L_17 - .L_16)
.L_16:
        /*003c*/ 	.word	0x00000000
        /*0040*/ 	.short	0x0000
        /*0042*/ 	.short	0x0000
        /*0044*/ 	.byte	0x00, 0xf4, 0x21, 0x00


	//----- nvinfo : EIATTR_SPARSE_MMA_MASK
	.align		4
.L_17:
        /*0048*/ 	.byte	0x03, 0x50
        /*004a*/ 	.short	0x0000


	//----- nvinfo : EIATTR_MAXREG_COUNT
	.align		4
        /*004c*/ 	.byte	0x03, 0x1b
        /*004e*/ 	.short	0x00ff


	//----- nvinfo : EIATTR_EXIT_INSTR_OFFSETS
	.align		4
        /*0050*/ 	.byte	0x04, 0x1c
        /*0052*/ 	.short	(.L_19 - .L_18)


	//   ....[0]....
.L_18:
        /*0054*/ 	.word	0x00000690


	//   ....[1]....
        /*0058*/ 	.word	0x000006e0


	//----- nvinfo : EIATTR_REQNTID
	.align		4
.L_19:
        /*005c*/ 	.byte	0x04, 0x10
        /*005e*/ 	.short	(.L_21 - .L_20)
.L_20:
        /*0060*/ 	.word	0x00000080
        /*0064*/ 	.word	0x00000001
        /*0068*/ 	.word	0x00000001


	//----- nvinfo : EIATTR_CBANK_PARAM_SIZE
	.align		4
.L_21:
        /*006c*/ 	.byte	0x03, 0x19
        /*006e*/ 	.short	0x0018


	//----- nvinfo : EIATTR_PARAM_CBANK
	.align		4
        /*0070*/ 	.byte	0x04, 0x0a
        /*0072*/ 	.short	(.L_23 - .L_22)
	.align		4
.L_22:
        /*0074*/ 	.word	index@(.nv.constant0.triton_poi_fused_3)
        /*0078*/ 	.short	0x0210
        /*007a*/ 	.short	0x0018


	//----- nvinfo : EIATTR_SW_WAR
	.align		4
.L_23:
        /*007c*/ 	.byte	0x04, 0x36
        /*007e*/ 	.short	(.L_25 - .L_24)
.L_24:
        /*0080*/ 	.word	0x00000008
.L_25:


//--------------------- .nv.callgraph             --------------------------
	.section	.nv.callgraph,"",@"SHT_CUDA_CALLGRAPH"
	.align	4
	.sectionentsize	8
	.align		4
        /*0000*/ 	.word	0x00000000
	.align		4
        /*0004*/ 	.word	0xffffffff
	.align		4
        /*0008*/ 	.word	0x00000000
	.align		4
        /*000c*/ 	.word	0xfffffffe
	.align		4
        /*0010*/ 	.word	0x00000000
	.align		4
        /*0014*/ 	.word	0xfffffffd
	.align		4
        /*0018*/ 	.word	0x00000000
	.align		4
        /*001c*/ 	.word	0xfffffffc


//--------------------- .text.triton_poi_fused_3  --------------------------
	.section	.text.triton_poi_fused_3,"ax",@progbits
	.sectionflags	@"SHF_BARRIERS=1"
	.align	128
        .global         triton_poi_fused_3
        .type           triton_poi_fused_3,@function
        .size           triton_poi_fused_3,(.L_x_1 - triton_poi_fused_3)
        .other          triton_poi_fused_3,@"STO_CUDA_ENTRY STV_DEFAULT"
triton_poi_fused_3:
.text.triton_poi_fused_3:
[----:B------:R-:W0:Y:S01]  /*0000*/  LDC R1, c[0x0][0x28] ;  /* 0x00000a00ff017b82 */ /* 0x000e220000000800 */
[----:B------:R-:W1:Y:S07]  /*0010*/  S2R R15, SR_CTAID.X ;  /* 0x00000000000f7919 */ /* 0x000e6e0000002500 */
[----:B------:R-:W2:Y:S01]  /*0020*/  LDC.64 R16, c[0x0][0x210] ;  /* 0x00008400ff107b82 */ /* 0x000ea20000000a00 */
[----:B------:R-:W-:Y:S01]  /*0030*/  IMAD.MOV.U32 R18, RZ, RZ, RZ ;  /* 0x000000ffff127224 */ /* 0x000fe200078e00ff */
[----:B------:R-:W-:Y:S01]  /*0040*/  ULDC.64 UR6, c[0x0][0x208] ;  /* 0x0000820000067ab9 */ /* 0x000fe20000000a00 */
[----:B------:R-:W3:Y:S01]  /*0050*/  S2R R14, SR_TID.X ;  /* 0x00000000000e7919 */ /* 0x000ee20000002100 */
[----:B------:R-:W4:Y:S01]  /*0060*/  S2R R19, SR_CTAID.Y ;  /* 0x0000000000137919 */ /* 0x000f220000002600 */
[----:B-1----:R-:W-:Y:S01]  /*0070*/  IMAD.SHL.U32 R15, R15, 0x10, RZ ;  /* 0x000000100f0f7824 */ /* 0x002fe200078e00ff */
[----:B---3--:R-:W-:-:S04]  /*0080*/  SHF.R.U32.HI R0, RZ, 0x4, R14 ;  /* 0x00000004ff007819 */ /* 0x008fc8000001160e */
[----:B------:R-:W-:Y:S01]  /*0090*/  LOP3.LUT R4, R15, 0xf, R14, 0xf8, !PT ;  /* 0x0000000f0f047812 */ /* 0x000fe200078ef80e */
[----:B----4-:R-:W-:Y:S01]  /*00a0*/  IMAD.SHL.U32 R19, R19, 0x40, RZ ;  /* 0x0000004013137824 */ /* 0x010fe200078e00ff */
[----:B------:R-:W-:Y:S02]  /*00b0*/  SGXT.U32 R0, R0, 0x3 ;  /* 0x000000030000781a */ /* 0x000fe40000000000 */
[----:B------:R-:W-:Y:S02]  /*00c0*/  ISETP.GE.AND P0, PT, R4, 0x9, PT ;  /* 0x000000090400780c */ /* 0x000fe40003f06270 */
[----:B------:R-:W-:Y:S02]  /*00d0*/  LOP3.LUT R3, R19, 0x8, R0, 0xfe, !PT ;  /* 0x0000000813037812 */ /* 0x000fe400078efe00 */
[----:B------:R-:W-:Y:S02]  /*00e0*/  LOP3.LUT R2, R19, R0, RZ, 0xfc, !PT ;  /* 0x0000000013027212 */ /* 0x000fe400078efcff */
[C---:B------:R-:W-:Y:S01]  /*00f0*/  ISETP.LT.AND P2, PT, R3.reuse, 0xe00, !P0 ;  /* 0x00000e000300780c */ /* 0x040fe20004741270 */
[--C-:B------:R-:W-:Y:S01]  /*0100*/  IMAD R3, R3, 0x9, R4.reuse ;  /* 0x0000000903037824 */ /* 0x100fe200078e0204 */
[----:B------:R-:W-:Y:S01]  /*0110*/  LOP3.LUT R6, R19, 0x10, R0, 0xfe, !PT ;  /* 0x0000001013067812 */ /* 0x000fe200078efe00 */
[----:B------:R-:W-:Y:S01]  /*0120*/  IMAD R5, R2, 0x9, R4 ;  /* 0x0000000902057824 */ /* 0x000fe200078e0204 */
[----:B------:R-:W-:-:S02]  /*0130*/  LOP3.LUT R7, R19, 0x18, R0, 0xfe, !PT ;  /* 0x0000001813077812 */ /* 0x000fc400078efe00 */
[----:B------:R-:W-:Y:S01]  /*0140*/  ISETP.LT.AND P1, PT, R2, 0xe00, !P0 ;  /* 0x00000e000200780c */ /* 0x000fe20004721270 */
[----:B--2---:R-:W-:Y:S01]  /*0150*/  IMAD.WIDE R2, R3, 0x4, R16 ;  /* 0x0000000403027825 */ /* 0x004fe200078e0210 */
[----:B------:R-:W-:Y:S02]  /*0160*/  ISETP.LT.AND P6, PT, R6, 0xe00, !P0 ;  /* 0x00000e000600780c */ /* 0x000fe400047c1270 */
[----:B------:R-:W-:Y:S02]  /*0170*/  LOP3.LUT R8, R19, 0x20, R0, 0xfe, !PT ;  /* 0x0000002013087812 */ /* 0x000fe400078efe00 */
[----:B------:R-:W-:Y:S01]  /*0180*/  ISETP.LT.AND P5, PT, R7, 0xe00, !P0 ;  /* 0x00000e000700780c */ /* 0x000fe200047a1270 */
[----:B------:R1:W2:Y:S01]  /*0190*/  @P2 LDG.E.EL R18, desc[UR6][R2.64] ;  /* 0x0000000602122981 */ /* 0x0002a2000c2e1900 */
[----:B------:R-:W-:Y:S02]  /*01a0*/  LOP3.LUT R4, R19, 0x28, R0, 0xfe, !PT ;  /* 0x0000002813047812 */ /* 0x000fe400078efe00 */
[----:B------:R-:W-:-:S02]  /*01b0*/  LOP3.LUT R6, R19, 0x30, R0, 0xfe, !PT ;  /* 0x0000003013067812 */ /* 0x000fc400078efe00 */
[----:B------:R-:W-:Y:S02]  /*01c0*/  LOP3.LUT R7, R19, 0x38, R0, 0xfe, !PT ;  /* 0x0000003813077812 */ /* 0x000fe400078efe00 */
[----:B------:R-:W-:Y:S02]  /*01d0*/  ISETP.LT.AND P4, PT, R8, 0xe00, !P0 ;  /* 0x00000e000800780c */ /* 0x000fe40004781270 */
[----:B------:R-:W-:Y:S02]  /*01e0*/  ISETP.LT.AND P3, PT, R4, 0xe00, !P0 ;  /* 0x00000e000400780c */ /* 0x000fe40004761270 */
[----:B------:R-:W-:Y:S02]  /*01f0*/  ISETP.LT.AND P2, PT, R6, 0xe00, !P0 ;  /* 0x00000e000600780c */ /* 0x000fe40004741270 */
[----:B------:R-:W-:Y:S01]  /*0200*/  ISETP.LT.AND P0, PT, R7, 0xe00, !P0 ;  /* 0x00000e000700780c */ /* 0x000fe20004701270 */
[C---:B------:R-:W-:Y:S02]  /*0210*/  VIADD R7, R5.reuse, 0x90 ;  /* 0x0000009005077836 */ /* 0x040fe40000000000 */
[----:B------:R-:W-:-:S02]  /*0220*/  VIADD R9, R5, 0xd8 ;  /* 0x000000d805097836 */ /* 0x000fc40000000000 */
[C---:B------:R-:W-:Y:S02]  /*0230*/  VIADD R11, R5.reuse, 0x120 ;  /* 0x00000120050b7836 */ /* 0x040fe40000000000 */
[C---:B------:R-:W-:Y:S02]  /*0240*/  VIADD R13, R5.reuse, 0x168 ;  /* 0x00000168050d7836 */ /* 0x040fe40000000000 */
[C---:B------:R-:W-:Y:S02]  /*0250*/  VIADD R23, R5.reuse, 0x1b0 ;  /* 0x000001b005177836 */ /* 0x040fe40000000000 */
[C---:B------:R-:W-:Y:S02]  /*0260*/  VIADD R25, R5.reuse, 0x1f8 ;  /* 0x000001f805197836 */ /* 0x040fe40000000000 */
[----:B-1----:R-:W-:-:S04]  /*0270*/  IMAD.WIDE R2, R5, 0x4, R16 ;  /* 0x0000000405027825 */ /* 0x002fc800078e0210 */
[----:B------:R-:W-:-:S04]  /*0280*/  IMAD.WIDE R4, R7, 0x4, R16 ;  /* 0x0000000407047825 */ /* 0x000fc800078e0210 */
[----:B------:R-:W-:-:S04]  /*0290*/  IMAD.WIDE R6, R9, 0x4, R16 ;  /* 0x0000000409067825 */ /* 0x000fc800078e0210 */
[----:B------:R-:W-:Y:S01]  /*02a0*/  IMAD.WIDE R8, R11, 0x4, R16 ;  /* 0x000000040b087825 */ /* 0x000fe200078e0210 */
[----:B------:R-:W-:-:S03]  /*02b0*/  CS2R R20, SRZ ;  /* 0x0000000000147805 */ /* 0x000fc6000001ff00 */
[----:B------:R-:W-:-:S03]  /*02c0*/  IMAD.WIDE R10, R13, 0x4, R16 ;  /* 0x000000040d0a7825 */ /* 0x000fc600078e0210 */
[----:B------:R1:W3:Y:S01]  /*02d0*/  @P6 LDG.E.EL R20, desc[UR6][R4.64] ;  /* 0x0000000604146981 */ /* 0x0002e2000c2e1900 */
[--C-:B------:R-:W-:Y:S01]  /*02e0*/  IMAD.WIDE R12, R23, 0x4, R16.reuse ;  /* 0x00000004170c7825 */ /* 0x100fe200078e0210 */
[----:B------:R-:W-:Y:S02]  /*02f0*/  CS2R R22, SRZ ;  /* 0x0000000000167805 */ /* 0x000fe4000001ff00 */
[----:B------:R-:W4:Y:S01]  /*0300*/  @P5 LDG.E.EL R21, desc[UR6][R6.64] ;  /* 0x0000000606155981 */ /* 0x000f22000c2e1900 */
[----:B------:R-:W-:Y:S01]  /*0310*/  IMAD.WIDE R16, R25, 0x4, R16 ;  /* 0x0000000419107825 */ /* 0x000fe200078e0210 */
[----:B------:R-:W-:Y:S02]  /*0320*/  CS2R R24, SRZ ;  /* 0x0000000000187805 */ /* 0x000fe4000001ff00 */
[----:B------:R-:W5:Y:S01]  /*0330*/  @P4 LDG.E.EL R22, desc[UR6][R8.64] ;  /* 0x0000000608164981 */ /* 0x000f62000c2e1900 */
[----:B------:R-:W-:-:S03]  /*0340*/  IMAD.MOV.U32 R26, RZ, RZ, RZ ;  /* 0x000000ffff1a7224 */ /* 0x000fc600078e00ff */
[----:B------:R-:W5:Y:S04]  /*0350*/  @P3 LDG.E.EL R23, desc[UR6][R10.64] ;  /* 0x000000060a173981 */ /* 0x000f68000c2e1900 */
[----:B------:R1:W5:Y:S04]  /*0360*/  @P2 LDG.E.EL R24, desc[UR6][R12.64] ;  /* 0x000000060c182981 */ /* 0x000368000c2e1900 */
[----:B------:R1:W5:Y:S04]  /*0370*/  @P1 LDG.E.EL R25, desc[UR6][R2.64] ;  /* 0x0000000602191981 */ /* 0x000368000c2e1900 */
[----:B------:R-:W5:Y:S01]  /*0380*/  @P0 LDG.E.EL R26, desc[UR6][R16.64] ;  /* 0x00000006101a0981 */ /* 0x000f62000c2e1900 */
[----:B------:R-:W1:Y:S01]  /*0390*/  S2R R27, SR_TID.X ;  /* 0x00000000001b7919 */ /* 0x000e620000002100 */
[----:B------:R-:W1:Y:S01]  /*03a0*/  S2UR UR5, SR_CgaCtaId ;  /* 0x00000000000579c3 */ /* 0x000e620000008800 */
[----:B------:R-:W-:-:S02]  /*03b0*/  UMOV UR4, 0x400 ;  /* 0x0000040000047882 */ /* 0x000fc40000000000 */
[----:B01----:R-:W-:Y:S01]  /*03c0*/  UPRMT UR4, UR5, 0x654, UR4 ;  /* 0x0000065405047896 */ /* 0x003fe20008000004 */
[----:B------:R-:W-:Y:S01]  /*03d0*/  IMAD.SHL.U32 R4, R27, 0x40, RZ ;  /* 0x000000401b047824 */ /* 0x000fe200078e00ff */
[----:B------:R-:W-:-:S04]  /*03e0*/  SHF.R.U32.HI R5, RZ, 0x4, R27 ;  /* 0x00000004ff057819 */ /* 0x000fc8000001161b */
[----:B------:R-:W-:Y:S02]  /*03f0*/  SGXT.U32 R5, R5, 0x3 ;  /* 0x000000030505781a */ /* 0x000fe40000000000 */
[----:B------:R-:W-:-:S04]  /*0400*/  LOP3.LUT R4, R4, 0x3c0, RZ, 0xc0, !PT ;  /* 0x000003c004047812 */ /* 0x000fc800078ec0ff */
[C---:B------:R-:W-:Y:S02]  /*0410*/  LOP3.LUT R5, R4.reuse, R5, RZ, 0xfc, !PT ;  /* 0x0000000504057212 */ /* 0x040fe400078efcff */
[----:B------:R-:W-:-:S05]  /*0420*/  LEA.HI R4, R4, UR4, RZ, 0x1e ;  /* 0x0000000404047c11 */ /* 0x000fca000f8ff0ff */
[----:B------:R-:W-:Y:S01]  /*0430*/  IMAD R13, R5, 0x4, R4 ;  /* 0x00000004050d7824 */ /* 0x000fe200078e0204 */
[C---:B------:R-:W-:Y:S01]  /*0440*/  LOP3.LUT R2, R27.reuse, 0x70, RZ, 0xc0, !PT ;  /* 0x000000701b027812 */ /* 0x040fe200078ec0ff */
[----:B------:R-:W-:-:S04]  /*0450*/  IMAD.SHL.U32 R8, R27, 0x4, RZ ;  /* 0x000000041b087824 */ /* 0x000fc800078e00ff */
[----:B------:R-:W-:Y:S01]  /*0460*/  VIADD R3, R2, UR4 ;  /* 0x0000000402037c36 */ /* 0x000fe20008000000 */
[----:B------:R-:W-:-:S05]  /*0470*/  LOP3.LUT R8, R8, 0x1fc, RZ, 0xc0, !PT ;  /* 0x000001fc08087812 */ /* 0x000fca00078ec0ff */
[----:B------:R-:W-:Y:S02]  /*0480*/  IMAD R4, R8, 0x4, R3 ;  /* 0x0000000408047824 */ /* 0x000fe400078e0203 */
[----:B------:R-:W-:Y:S01]  /*0490*/  IMAD.SHL.U32 R10, R14, 0x4, RZ ;  /* 0x000000040e0a7824 */ /* 0x000fe200078e00ff */
[----:B------:R-:W0:Y:S04]  /*04a0*/  LDC.64 R2, c[0x0][0x218] ;  /* 0x00008600ff027b82 */ /* 0x000e280000000a00 */
[----:B------:R-:W-:Y:S01]  /*04b0*/  LOP3.LUT R11, R19, 0x3c, R10, 0xf8, !PT ;  /* 0x0000003c130b7812 */ /* 0x000fe200078ef80a */
[----:B------:R-:W-:-:S04]  /*04c0*/  IMAD.MOV.U32 R10, RZ, RZ, RZ ;  /* 0x000000ffff0a7224 */ /* 0x000fc800078e00ff */
[----:B------:R-:W-:-:S05]  /*04d0*/  IMAD.HI R9, R11, -0x6db6db6d, R10 ;  /* 0x924924930b097827 */ /* 0x000fca00078e020a */
[----:B------:R-:W-:-:S04]  /*04e0*/  SHF.R.U32.HI R10, RZ, 0x1f, R9 ;  /* 0x0000001fff0a7819 */ /* 0x000fc80000011609 */
[----:B------:R-:W-:Y:S02]  /*04f0*/  LEA.HI.SX32 R10, R9, R10, 0x1b ;  /* 0x0000000a090a7211 */ /* 0x000fe400078fdaff */
[----:B------:R-:W-:Y:S02]  /*0500*/  ISETP.GE.AND P0, PT, R11, 0xe00, PT ;  /* 0x00000e000b00780c */ /* 0x000fe40003f06270 */
[----:B------:R-:W-:Y:S01]  /*0510*/  LOP3.LUT R9, R15, R0, RZ, 0xfc, !PT ;  /* 0x000000000f097212 */ /* 0x000fe200078efcff */
[C---:B------:R-:W-:Y:S01]  /*0520*/  IMAD R11, R10.reuse, -0x38, R11 ;  /* 0xffffffc80a0b7824 */ /* 0x040fe200078e020b */
[----:B------:R-:W-:Y:S02]  /*0530*/  LOP3.LUT R0, R15, 0x8, R0, 0xfe, !PT ;  /* 0x000000080f007812 */ /* 0x000fe400078efe00 */
[----:B------:R-:W-:Y:S01]  /*0540*/  ISETP.LT.AND P1, PT, R9, 0x9, !P0 ;  /* 0x000000090900780c */ /* 0x000fe20004721270 */
[----:B------:R-:W-:Y:S01]  /*0550*/  IMAD R12, R10, 0x1f8, R11 ;  /* 0x000001f80a0c7824 */ /* 0x000fe200078e020b */
[----:B------:R-:W-:-:S03]  /*0560*/  ISETP.LT.AND P0, PT, R0, 0x9, !P0 ;  /* 0x000000090000780c */ /* 0x000fc60004701270 */
[----:B------:R-:W-:-:S04]  /*0570*/  IMAD R11, R9, 0x38, R12 ;  /* 0x00000038090b7824 */ /* 0x000fc800078e020c */
[----:B0-----:R-:W-:Y:S01]  /*0580*/  IMAD.WIDE R10, R11, 0x4, R2 ;  /* 0x000000040b0a7825 */ /* 0x001fe200078e0202 */
[----:B--2---:R-:W-:Y:S04]  /*0590*/  STS [R13+0x20], R18 ;  /* 0x000020120d007388 */ /* 0x004fe80000000800 */
[----:B---3--:R-:W-:Y:S04]  /*05a0*/  STS [R13+0x40], R20 ;  /* 0x000040140d007388 */ /* 0x008fe80000000800 */
[----:B----4-:R-:W-:Y:S04]  /*05b0*/  STS [R13+0x60], R21 ;  /* 0x000060150d007388 */ /* 0x010fe80000000800 */
[----:B-----5:R-:W-:Y:S04]  /*05c0*/  STS [R13+0x80], R22 ;  /* 0x000080160d007388 */ /* 0x020fe80000000800 */
[----:B------:R-:W-:Y:S04]  /*05d0*/  STS [R13+0xa0], R23 ;  /* 0x0000a0170d007388 */ /* 0x000fe80000000800 */
[----:B------:R-:W-:Y:S04]  /*05e0*/  STS [R13+0xc0], R24 ;  /* 0x0000c0180d007388 */ /* 0x000fe80000000800 */
[----:B------:R-:W-:Y:S04]  /*05f0*/  STS [R13], R25 ;  /* 0x000000190d007388 */ /* 0x000fe80000000800 */
[----:B------:R0:W-:Y:S01]  /*0600*/  STS [R13+0xe0], R26 ;  /* 0x0000e01a0d007388 */ /* 0x0001e20000000800 */
[----:B------:R-:W-:Y:S06]  /*0610*/  BAR.SYNC.DEFER_BLOCKING 0x0 ;  /* 0x0000000000007b1d */ /* 0x000fec0000010000 */
[----:B------:R-:W1:Y:S01]  /*0620*/  LDS.128 R4, [R4] ;  /* 0x0000000004047984 */ /* 0x000e620000000c00 */
[----:B0-----:R-:W-:-:S04]  /*0630*/  LOP3.LUT R13, R8, 0x200, RZ, 0xfc, !PT ;  /* 0x00000200080d7812 */ /* 0x001fc800078efcff */
[----:B------:R-:W-:-:S04]  /*0640*/  SHF.R.U32.HI R13, RZ, 0x2, R13 ;  /* 0x00000002ff0d7819 */ /* 0x000fc8000001160d */
[----:B------:R-:W-:-:S05]  /*0650*/  LOP3.LUT R13, R13, 0xf0, RZ, 0xc0, !PT ;  /* 0x000000f00d0d7812 */ /* 0x000fca00078ec0ff */
[----:B------:R-:W-:-:S04]  /*0660*/  VIADD R13, R13, UR4 ;  /* 0x000000040d0d7c36 */ /* 0x000fc80008000000 */
[----:B------:R-:W-:Y:S01]  /*0670*/  IMAD R13, R8, 0x4, R13 ;  /* 0x00000004080d7824 */ /* 0x000fe200078e020d */
[----:B-1----:R0:W-:Y:S02]  /*0680*/  @P1 STG.E.128 desc[UR6][R10.64], R4 ;  /* 0x000000040a001986 */ /* 0x0021e4000c101d06 */
[----:B0-----:R-:W-:Y:S05]  /*0690*/  @!P0 EXIT ;  /* 0x000000000000894d */ /* 0x001fea0003800000 */
[----:B0-----:R-:W0:Y:S01]  /*06a0*/  LDS.128 R8, [R13+0x800] ;  /* 0x000800000d087984 */ /* 0x001e220000000c00 */
[----:B------:R-:W-:-:S04]  /*06b0*/  IMAD R5, R0, 0x38, R12 ;  /* 0x0000003800057824 */ /* 0x000fc800078e020c */
[----:B------:R-:W-:-:S05]  /*06c0*/  IMAD.WIDE R2, R5, 0x4, R2 ;  /* 0x0000000405027825 */ /* 0x000fca00078e0202 */
[----:B0-----:R-:W-:Y:S01]  /*06d0*/  STG.E.128 desc[UR6][R2.64], R8 ;  /* 0x0000000802007986 */ /* 0x001fe2000c101d06 */
[----:B------:R-:W-:Y:S05]  /*06e0*/  EXIT ;  /* 0x000000000000794d */ /* 0x000fea0003800000 */
.L_x_0:
[----:B------:R-:W-:-:S00]  /*06f0*/  BRA `(.L_x_0) ;  /* 0xfffffffc00fc7947 */ /* 0x000fc0000383ffff */
[----:B------:R-:W-:-:S00]  /*0700*/  NOP ;  /* 0x0000000000007918 */ /* 0x000fc00000000000 */
[----:B------:R-:W-:-:S00]  /*0710*/  NOP ;  /* 0x0000000000007918 */ /* 0x000fc00000000000 */
[----:B------:R-:W-:-:S00]  /*0720*/  NOP ;  /* 0x0000000000007918 */ /* 0x000fc00000000000 */
[----:B------:R-:W-:-:S00]  /*0730*/  NOP ;  /* 0x0000000000007918 */ /* 0x000fc00000000000 */
[----:B------:R-:W-:-:S00]  /*0740*/  NOP ;  /* 0x0000000000007918 */ /* 0x000fc00000000000 */
[----:B------:R-:W-:-:S00]  /*0750*/  NOP ;  /* 0x0000000000007918 */ /* 0x000fc00000000000 */
[----:B------:R-:W-:-:S00]  /*0760*/  NOP ;  /* 0x0000000000007918 */ /* 0x000fc00000000000 */
[----:B------:R-:W-:-:S00]  /*0770*/  NOP ;  /* 0x0000000000007918 */ /* 0x000fc00000000000 */
.L_x_1:


//--------------------- .nv.shared.triton_poi_fused_3 --------------------------
	.section	.nv.shared.triton_poi_fused_3,"aw",@nobits
	.sectionflags	@""
	.align	16
	.zero		1024


//--------------------- .nv.constant0.triton_poi_fused_3 --------------------------
	.section	.nv.constant0.triton_poi_fused_3,"a",@progbits
	.sectionflags	@""
	.align	4
.nv.constant0.triton_poi_fused_3:
	.zero		552
